	.headerflags	@"EF_CUDA_TEXMODE_UNIFIED EF_CUDA_64BIT_ADDRESS EF_CUDA_SM86 EF_CUDA_VIRTUAL_SM(EF_CUDA_SM86)"
	.elftype	@"ET_EXEC"


//--------------------- .nv.info                  --------------------------
	.section	.nv.info,"",@"SHT_CUDA_INFO"
	.align	4


	//----- nvinfo : EIATTR_REGCOUNT
	.align		4
        /*0000*/ 	.byte	0x04, 0x2f
        /*0002*/ 	.short	(.L_1 - .L_0)
	.align		4
.L_0:
        /*0004*/ 	.word	index@(triton_poi_fused__to_copy_3)
        /*0008*/ 	.word	0x00000008


	//----- nvinfo : EIATTR_MIN_STACK_SIZE
	.align		4
.L_1:
        /*000c*/ 	.byte	0x04, 0x12
        /*000e*/ 	.short	(.L_3 - .L_2)
	.align		4
.L_2:
        /*0010*/ 	.word	index@(triton_poi_fused__to_copy_3)
        /*0014*/ 	.word	0x00000000


	//----- nvinfo : EIATTR_FRAME_SIZE
	.align		4
.L_3:
        /*0018*/ 	.byte	0x04, 0x11
        /*001a*/ 	.short	(.L_5 - .L_4)
	.align		4
.L_4:
        /*001c*/ 	.word	index@(triton_poi_fused__to_copy_3)
        /*0020*/ 	.word	0x00000000


	//----- nvinfo : EIATTR_MIN_STACK_SIZE
	.align		4
.L_5:
        /*0024*/ 	.byte	0x04, 0x12
        /*0026*/ 	.short	(.L_7 - .L_6)
	.align		4
.L_6:
        /*0028*/ 	.word	index@(triton_poi_fused__to_copy_3)
        /*002c*/ 	.word	0x00000000
.L_7:


//--------------------- .nv.info.triton_poi_fused__to_copy_3 --------------------------
	.section	.nv.info.triton_poi_fused__to_copy_3,"",@"SHT_CUDA_INFO"
	.sectionflags	@""
	.align	4


	//----- nvinfo : EIATTR_CUDA_API_VERSION
	.align		4
        /*0000*/ 	.byte	0x04, 0x37
        /*0002*/ 	.short	(.L_9 - .L_8)
.L_8:
        /*0004*/ 	.word	0x0000007c


	//----- nvinfo : EIATTR_SW2861232_WAR
	.align		4
.L_9:
        /*0008*/ 	.byte	0x01, 0x35
	.zero		2


	//----- nvinfo : EIATTR_PARAM_CBANK
	.align		4
        /*000c*/ 	.byte	0x04, 0x0a
        /*000e*/ 	.short	(.L_11 - .L_10)
	.align		4
.L_10:
        /*0010*/ 	.word	index@(.nv.constant0.triton_poi_fused__to_copy_3)
        /*0014*/ 	.short	0x0160
        /*0016*/ 	.short	0x0020


	//----- nvinfo : EIATTR_CBANK_PARAM_SIZE
	.align		4
.L_11:
        /*0018*/ 	.byte	0x03, 0x19
        /*001a*/ 	.short	0x0020


	//----- nvinfo : EIATTR_KPARAM_INFO
	.align		4
        /*001c*/ 	.byte	0x04, 0x17
        /*001e*/ 	.short	(.L_13 - .L_12)
.L_12:
        /*0020*/ 	.word	0x00000000
        /*0024*/ 	.short	0x0003
        /*0026*/ 	.short	0x0018
        /*0028*/ 	.byte	0x00, 0xf4, 0x21, 0x00


	//----- nvinfo : EIATTR_KPARAM_INFO
	.align		4
.L_13:
        /*002c*/ 	.byte	0x04, 0x17
        /*002e*/ 	.short	(.L_15 - .L_14)
.L_14:
        /*0030*/ 	.word	0x00000000
        /*0034*/ 	.short	0x0002
        /*0036*/ 	.short	0x0010
        /*0038*/ 	.byte	0x00, 0xf0, 0x11, 0x00


	//----- nvinfo : EIATTR_KPARAM_INFO
	.align		4
.L_15:
        /*003c*/ 	.byte	0x04, 0x17
        /*003e*/ 	.short	(.L_17 - .L_16)
.L_16:
        /*0040*/ 	.word	0x00000000
        /*0044*/ 	.short	0x0001
        /*0046*/ 	.short	0x0008
        /*0048*/ 	.byte	0x00, 0xf4, 0x21, 0x00


	//----- nvinfo : EIATTR_KPARAM_INFO
	.align		4
.L_17:
        /*004c*/ 	.byte	0x04, 0x17
        /*004e*/ 	.short	(.L_19 - .L_18)
.L_18:
        /*0050*/ 	.word	0x00000000
        /*0054*/ 	.short	0x0000
        /*0056*/ 	.short	0x0000
        /*0058*/ 	.byte	0x00, 0xf4, 0x21, 0x00


	//----- nvinfo : EIATTR_MAXREG_COUNT
	.align		4
.L_19:
        /*005c*/ 	.byte	0x03, 0x1b
        /*005e*/ 	.short	0x00ff


	//----- nvinfo : EIATTR_EXIT_INSTR_OFFSETS
	.align		4
        /*0060*/ 	.byte	0x04, 0x1c
        /*0062*/ 	.short	(.L_21 - .L_20)


	//   ....[0]....
.L_20:
        /*0064*/ 	.word	0x000000f0


	//   ....[1]....
        /*0068*/ 	.word	0x00000130


	//----- nvinfo : EIATTR_REQNTID
	.align		4
.L_21:
        /*006c*/ 	.byte	0x04, 0x10
        /*006e*/ 	.short	(.L_23 - .L_22)
.L_22:
        /*0070*/ 	.word	0x00000080
        /*0074*/ 	.word	0x00000001
        /*0078*/ 	.word	0x00000001


	//----- nvinfo : EIATTR_CRS_STACK_SIZE
	.align		4
.L_23:
        /*007c*/ 	.byte	0x04, 0x1e
        /*007e*/ 	.short	(.L_25 - .L_24)
.L_24:
        /*0080*/ 	.word	0x00000000
.L_25:


//--------------------- .nv.callgraph             --------------------------
	.section	.nv.callgraph,"",@"SHT_CUDA_CALLGRAPH"
	.align	4
	.sectionentsize	8
	.align		4
        /*0000*/ 	.word	0x00000000
	.align		4
        /*0004*/ 	.word	0xffffffff
	.align		4
        /*0008*/ 	.word	0x00000000
	.align		4
        /*000c*/ 	.word	0xfffffffe
	.align		4
        /*0010*/ 	.word	0x00000000
	.align		4
        /*0014*/ 	.word	0xfffffffd
	.align		4
        /*0018*/ 	.word	0x00000000
	.align		4
        /*001c*/ 	.word	0xfffffffc


//--------------------- .nv.rel.action            --------------------------
	.section	.nv.rel.action,"",@"SHT_CUDA_RELOCINFO"
	.align	8
	.sectionentsize	8
        /*0000*/ 	.byte	0x73, 0x00, 0x00, 0x00, 0x00, 0x00, 0x00, 0x00, 0x00, 0x00, 0x00, 0x11, 0x25, 0x00, 0x05, 0x36


//--------------------- .nv.constant0.triton_poi_fused__to_copy_3 --------------------------
	.section	.nv.constant0.triton_poi_fused__to_copy_3,"a",@progbits
	.sectionflags	@""
	.align	4
.nv.constant0.triton_poi_fused__to_copy_3:
	.zero		384


//--------------------- .text.triton_poi_fused__to_copy_3 --------------------------
	.section	.text.triton_poi_fused__to_copy_3,"ax",@progbits
	.sectioninfo	@"SHI_REGISTERS=8"
	.align	128
        .global         triton_poi_fused__to_copy_3
        .type           triton_poi_fused__to_copy_3,@function
        .size           triton_poi_fused__to_copy_3,(.L_x_3 - triton_poi_fused__to_copy_3)
        .other          triton_poi_fused__to_copy_3,@"STO_CUDA_ENTRY STV_DEFAULT"
triton_poi_fused__to_copy_3:
.text.triton_poi_fused__to_copy_3:
[----:B------:R-:W-:Y:S02]  /*0000*/  IMAD.MOV.U32 R1, RZ, RZ, c[0x0][0x28] ;  /* 0x00000a00ff017624 */ /* 0x000fe400078e00ff */
[----:B------:R-:W0:Y:S01]  /*0010*/  S2R R0, SR_TID.X ;  /* 0x0000000000007919 */ /* 0x000e220000002100 */
[----:B------:R-:W-:Y:S01]  /*0020*/  ULDC.64 UR4, c[0x0][0x118] ;  /* 0x0000460000047ab9 */ /* 0x000fe20000000a00 */
[----:B------:R-:W-:Y:S01]  /*0030*/  BSSY B0, `(.L_x_0) ;  /* 0x000000b000007945 */ /* 0x000fe20003800000 */
[----:B------:R-:W-:Y:S01]  /*0040*/  IMAD.MOV.U32 R5, RZ, RZ, 0x2 ;  /* 0x00000002ff057424 */ /* 0x000fe200078e00ff */
[----:B------:R-:W1:Y:S01]  /*0050*/  S2R R3, SR_CTAID.X ;  /* 0x0000000000037919 */ /* 0x000e620000002500 */
[----:B------:R-:W-:Y:S02]  /*0060*/  MOV R2, RZ ;  /* 0x000000ff00027202 */ /* 0x000fe40000000f00 */
[----:B0-----:R-:W-:-:S04]  /*0070*/  LOP3.LUT R0, R0, 0x7f, RZ, 0xc0, !PT ;  /* 0x0000007f00007812 */ /* 0x001fc800078ec0ff */
[----:B-1----:R-:W-:-:S04]  /*0080*/  LEA R0, R3, R0, 0x7 ;  /* 0x0000000003007211 */ /* 0x002fc800078e38ff */
[----:B------:R-:W-:-:S13]  /*0090*/  ISETP.GE.AND P0, PT, R0, 0x3600, PT ;  /* 0x000036000000780c */ /* 0x000fda0003f06270 */
[----:B------:R-:W-:Y:S05]  /*00a0*/  @P0 BRA `(.L_x_1) ;  /* 0x0000003000000947 */ /* 0x000fea0003800000 */
[----:B------:R-:W-:-:S04]  /*00b0*/  IMAD.MOV.U32 R3, RZ, RZ, 0x4 ;  /* 0x00000004ff037424 */ /* 0x000fc800078e00ff */
[----:B------:R-:W-:-:S06]  /*00c0*/  IMAD.WIDE R2, R0, R3, c[0x0][0x160] ;  /* 0x0000580000027625 */ /* 0x000fcc00078e0203 */
[----:B------:R0:W5:Y:S02]  /*00d0*/  LDG.E R2, [R2.64] ;  /* 0x0000000402027981 */ /* 0x000164000c1e1900 */
.L_x_1:
[----:B------:R-:W-:Y:S05]  /*00e0*/  BSYNC B0 ;  /* 0x0000000000007941 */ /* 0x000fea0003800000 */
.L_x_0:
[----:B------:R-:W-:Y:S05]  /*00f0*/  @P0 EXIT ;  /* 0x000000000000094d */ /* 0x000fea0003800000 */
[----:B-----5:R-:W-:Y:S01]  /*0100*/  F2FP.BF16.PACK_AB R4, RZ, R2 ;  /* 0x00000002ff04723e */ /* 0x020fe200000010ff */
[----:B0-----:R-:W-:-:S05]  /*0110*/  IMAD.WIDE R2, R0, R5, c[0x0][0x168] ;  /* 0x00005a0000027625 */ /* 0x001fca00078e0205 */
[----:B------:R-:W-:Y:S01]  /*0120*/  STG.E.U16 [R2.64], R4 ;  /* 0x0000000402007986 */ /* 0x000fe2000c101504 */
[----:B------:R-:W-:Y:S05]  /*0130*/  EXIT ;  /* 0x000000000000794d */ /* 0x000fea0003800000 */
.L_x_2:
[----:B------:R-:W-:-:S00]  /*0140*/  BRA `(.L_x_2) ;  /* 0xfffffff000007947 */ /* 0x000fc0000383ffff */
[----:B------:R-:W-:-:S00]  /*0150*/  NOP ;  /* 0x0000000000007918 */ /* 0x000fc00000000000 */
        /* <DEDUP_REMOVED lines=10> */
.L_x_3:
